	.headerflags	@"EF_CUDA_TEXMODE_UNIFIED EF_CUDA_64BIT_ADDRESS EF_CUDA_ACCELERATORS EF_CUDA_SM90 EF_CUDA_VIRTUAL_SM(EF_CUDA_SM90)"
	.elftype	@"ET_EXEC"


//--------------------- .nv.info                  --------------------------
	.section	.nv.info,"",@"SHT_CUDA_INFO"
	.align	4


	//----- nvinfo : EIATTR_REGCOUNT
	.align		4
        /*0000*/ 	.byte	0x04, 0x2f
        /*0002*/ 	.short	(.L_3 - .L_2)
	.align		4
.L_2:
        /*0004*/ 	.word	index@(triton_poi_fused_max_6)
        /*0008*/ 	.word	0x00000016


	//----- nvinfo : EIATTR_MIN_STACK_SIZE
	.align		4
.L_3:
        /*000c*/ 	.byte	0x04, 0x12
        /*000e*/ 	.short	(.L_5 - .L_4)
	.align		4
.L_4:
        /*0010*/ 	.word	index@(triton_poi_fused_max_6)
        /*0014*/ 	.word	0x00000000


	//----- nvinfo : EIATTR_FRAME_SIZE
	.align		4
.L_5:
        /*0018*/ 	.byte	0x04, 0x11
        /*001a*/ 	.short	(.L_7 - .L_6)
	.align		4
.L_6:
        /*001c*/ 	.word	index@(triton_poi_fused_max_6)
        /*0020*/ 	.word	0x00000000


	//----- nvinfo : EIATTR_MIN_STACK_SIZE
	.align		4
.L_7:
        /*0024*/ 	.byte	0x04, 0x12
        /*0026*/ 	.short	(.L_9 - .L_8)
	.align		4
.L_8:
        /*0028*/ 	.word	index@(triton_poi_fused_max_6)
        /*002c*/ 	.word	0x00000000
.L_9:


//--------------------- .nv.info.triton_poi_fused_max_6 --------------------------
	.section	.nv.info.triton_poi_fused_max_6,"",@"SHT_CUDA_INFO"
	.sectionflags	@""
	.align	4


	//----- nvinfo : EIATTR_CUDA_API_VERSION
	.align		4
        /*0000*/ 	.byte	0x04, 0x37
        /*0002*/ 	.short	(.L_11 - .L_10)
.L_10:
        /*0004*/ 	.word	0x0000007c


	//----- nvinfo : EIATTR_KPARAM_INFO
	.align		4
.L_11:
        /*0008*/ 	.byte	0x04, 0x17
        /*000a*/ 	.short	(.L_13 - .L_12)
.L_12:
        /*000c*/ 	.word	0x00000000
        /*0010*/ 	.short	0x0006
        /*0012*/ 	.short	0x0030
        /*0014*/ 	.byte	0x00, 0xf0, 0x11, 0x00


	//----- nvinfo : EIATTR_KPARAM_INFO
	.align		4
.L_13:
        /*0018*/ 	.byte	0x04, 0x17
        /*001a*/ 	.short	(.L_15 - .L_14)
.L_14:
        /*001c*/ 	.word	0x00000000
        /*0020*/ 	.short	0x0005
        /*0022*/ 	.short	0x0028
        /*0024*/ 	.byte	0x00, 0xf4, 0x21, 0x00


	//----- nvinfo : EIATTR_KPARAM_INFO
	.align		4
.L_15:
        /*0028*/ 	.byte	0x04, 0x17
        /*002a*/ 	.short	(.L_17 - .L_16)
.L_16:
        /*002c*/ 	.word	0x00000000
        /*0030*/ 	.short	0x0004
        /*0032*/ 	.short	0x0020
        /*0034*/ 	.byte	0x00, 0xf4, 0x21, 0x00


	//----- nvinfo : EIATTR_KPARAM_INFO
	.align		4
.L_17:
        /*0038*/ 	.byte	0x04, 0x17
        /*003a*/ 	.short	(.L_19 - .L_18)
.L_18:
        /*003c*/ 	.word	0x00000000
        /*0040*/ 	.short	0x0003
        /*0042*/ 	.short	0x0018
        /*0044*/ 	.byte	0x00, 0xf4, 0x21, 0x00


	//----- nvinfo : EIATTR_KPARAM_INFO
	.align		4
.L_19:
        /*0048*/ 	.byte	0x04, 0x17
        /*004a*/ 	.short	(.L_21 - .L_20)
.L_20:
        /*004c*/ 	.word	0x00000000
        /*0050*/ 	.short	0x0002
        /*0052*/ 	.short	0x0010
        /*0054*/ 	.byte	0x00, 0xf4, 0x21, 0x00


	//----- nvinfo : EIATTR_KPARAM_INFO
	.align		4
.L_21:
        /*0058*/ 	.byte	0x04, 0x17
        /*005a*/ 	.short	(.L_23 - .L_22)
.L_22:
        /*005c*/ 	.word	0x00000000
        /*0060*/ 	.short	0x0001
        /*0062*/ 	.short	0x0008
        /*0064*/ 	.byte	0x00, 0xf4, 0x21, 0x00


	//----- nvinfo : EIATTR_KPARAM_INFO
	.align		4
.L_23:
        /*0068*/ 	.byte	0x04, 0x17
        /*006a*/ 	.short	(.L_25 - .L_24)
.L_24:
        /*006c*/ 	.word	0x00000000
        /*0070*/ 	.short	0x0000
        /*0072*/ 	.short	0x0000
        /*0074*/ 	.byte	0x00, 0xf4, 0x21, 0x00


	//----- nvinfo : EIATTR_SPARSE_MMA_MASK
	.align		4
.L_25:
        /*0078*/ 	.byte	0x03, 0x50
        /*007a*/ 	.short	0x0000


	//----- nvinfo : EIATTR_MAXREG_COUNT
	.align		4
        /*007c*/ 	.byte	0x03, 0x1b
        /*007e*/ 	.short	0x00ff


	//----- nvinfo : EIATTR_EXIT_INSTR_OFFSETS
	.align		4
        /*0080*/ 	.byte	0x04, 0x1c
        /*0082*/ 	.short	(.L_27 - .L_26)


	//   ....[0]....
.L_26:
        /*0084*/ 	.word	0x00000520


	//   ....[1]....
        /*0088*/ 	.word	0x00000540


	//----- nvinfo : EIATTR_REQNTID
	.align		4
.L_27:
        /*008c*/ 	.byte	0x04, 0x10
        /*008e*/ 	.short	(.L_29 - .L_28)
.L_28:
        /*0090*/ 	.word	0x00000020
        /*0094*/ 	.word	0x00000001
        /*0098*/ 	.word	0x00000001


	//----- nvinfo : EIATTR_CBANK_PARAM_SIZE
	.align		4
.L_29:
        /*009c*/ 	.byte	0x03, 0x19
        /*009e*/ 	.short	0x0034


	//----- nvinfo : EIATTR_PARAM_CBANK
	.align		4
        /*00a0*/ 	.byte	0x04, 0x0a
        /*00a2*/ 	.short	(.L_31 - .L_30)
	.align		4
.L_30:
        /*00a4*/ 	.word	index@(.nv.constant0.triton_poi_fused_max_6)
        /*00a8*/ 	.short	0x0210
        /*00aa*/ 	.short	0x0034


	//----- nvinfo : EIATTR_SW_WAR
	.align		4
.L_31:
        /*00ac*/ 	.byte	0x04, 0x36
        /*00ae*/ 	.short	(.L_33 - .L_32)
.L_32:
        /*00b0*/ 	.word	0x00000008
.L_33:


//--------------------- .nv.callgraph             --------------------------
	.section	.nv.callgraph,"",@"SHT_CUDA_CALLGRAPH"
	.align	4
	.sectionentsize	8
	.align		4
        /*0000*/ 	.word	0x00000000
	.align		4
        /*0004*/ 	.word	0xffffffff
	.align		4
        /*0008*/ 	.word	0x00000000
	.align		4
        /*000c*/ 	.word	0xfffffffe
	.align		4
        /*0010*/ 	.word	0x00000000
	.align		4
        /*0014*/ 	.word	0xfffffffd
	.align		4
        /*0018*/ 	.word	0x00000000
	.align		4
        /*001c*/ 	.word	0xfffffffc


//--------------------- .nv.constant4             --------------------------
	.section	.nv.constant4,"a",@progbits
	.align	8
	.align		8
.nv.constant4:
        /*0000*/ 	.dword	_$_str
	.align		8
        /*0008*/ 	.dword	_$_str_$_2


//--------------------- .text.triton_poi_fused_max_6 --------------------------
	.section	.text.triton_poi_fused_max_6,"ax",@progbits
	.align	128
        .global         triton_poi_fused_max_6
        .type           triton_poi_fused_max_6,@function
        .size           triton_poi_fused_max_6,(.L_x_1 - triton_poi_fused_max_6)
        .other          triton_poi_fused_max_6,@"STO_CUDA_ENTRY STV_DEFAULT"
triton_poi_fused_max_6:
.text.triton_poi_fused_max_6:
[----:B------:R-:W0:Y:S01]  /*0000*/  LDC R1, c[0x0][0x28] ;  /* 0x00000a00ff017b82 */ /* 0x000e220000000800 */
[----:B------:R-:W1:Y:S07]  /*0010*/  S2R R18, SR_TID.X ;  /* 0x0000000000127919 */ /* 0x000e6e0000002100 */
[----:B------:R-:W2:Y:S01]  /*0020*/  LDC.64 R6, c[0x0][0x220] ;  /* 0x00008800ff067b82 */ /* 0x000ea20000000a00 */
[----:B------:R-:W-:Y:S01]  /*0030*/  IMAD.MOV.U32 R12, RZ, RZ, RZ ;  /* 0x000000ffff0c7224 */ /* 0x000fe200078e00ff */
[----:B------:R-:W-:Y:S01]  /*0040*/  ULDC.64 UR4, c[0x0][0x208] ;  /* 0x0000820000047ab9 */ /* 0x000fe20000000a00 */
[----:B------:R-:W3:Y:S05]  /*0050*/  S2R R13, SR_CTAID.X ;  /* 0x00000000000d7919 */ /* 0x000eea0000002500 */
[----:B------:R-:W4:Y:S08]  /*0060*/  LDC.64 R4, c[0x0][0x218] ;  /* 0x00008600ff047b82 */ /* 0x000f300000000a00 */
[----:B------:R-:W5:Y:S08]  /*0070*/  LDC.64 R8, c[0x0][0x228] ;  /* 0x00008a00ff087b82 */ /* 0x000f700000000a00 */
[----:B------:R-:W5:Y:S01]  /*0080*/  LDC.64 R10, c[0x0][0x230] ;  /* 0x00008c00ff0a7b82 */ /* 0x000f620000000a00 */
[----:B-1----:R-:W-:-:S02]  /*0090*/  LOP3.LUT R0, R18, 0xf, RZ, 0xc0, !PT ;  /* 0x0000000f12007812 */ /* 0x002fc400078ec0ff */
[----:B---3--:R-:W-:-:S03]  /*00a0*/  SHF.R.S32.HI R2, RZ, 0x1b, R13 ;  /* 0x0000001bff027819 */ /* 0x008fc6000001140d */
[----:B------:R-:W-:Y:S01]  /*00b0*/  IMAD R13, R13, 0x10, R0 ;  /* 0x000000100d0d7824 */ /* 0x000fe200078e0200 */
[----:B------:R-:W-:-:S04]  /*00c0*/  SGXT R0, R2, 0x1 ;  /* 0x000000010200781a */ /* 0x000fc80000000200 */
[----:B------:R-:W-:Y:S01]  /*00d0*/  ISETP.GE.AND P0, PT, R13, 0x10, PT ;  /* 0x000000100d00780c */ /* 0x000fe20003f06270 */
[----:B------:R-:W1:Y:S01]  /*00e0*/  LDC.64 R2, c[0x0][0x210] ;  /* 0x00008400ff027b82 */ /* 0x000e620000000a00 */
[----:B------:R-:W-:-:S04]  /*00f0*/  LEA.HI R0, R0, R13, RZ, 0x2 ;  /* 0x0000000d00007211 */ /* 0x000fc800078f10ff */
[----:B------:R-:W-:-:S05]  /*0100*/  LOP3.LUT R0, R0, 0xfffffffc, RZ, 0xc0, !PT ;  /* 0xfffffffc00007812 */ /* 0x000fca00078ec0ff */
[----:B------:R-:W-:-:S04]  /*0110*/  IMAD.IADD R15, R13, 0x1, -R0 ;  /* 0x000000010d0f7824 */ /* 0x000fc800078e0a00 */
[----:B--2---:R-:W-:-:S05]  /*0120*/  IMAD.WIDE R6, R15, 0x4, R6 ;  /* 0x000000040f067825 */ /* 0x004fca00078e0206 */
[----:B------:R5:W2:Y:S01]  /*0130*/  @!P0 LDG.E.EL R12, desc[UR4][R6.64] ;  /* 0x00000004060c8981 */ /* 0x000aa2000c2e1900 */
[----:B------:R-:W-:Y:S01]  /*0140*/  SHF.L.U32 R17, R13, 0x2, RZ ;  /* 0x000000020d117819 */ /* 0x000fe200000006ff */
[----:B------:R-:W-:Y:S01]  /*0150*/  HFMA2.MMA R14, -RZ, RZ, 0, 0 ;  /* 0x00000000ff0e7435 */ /* 0x000fe200000001ff */
[----:B------:R-:W-:Y:S02]  /*0160*/  IMAD.MOV.U32 R19, RZ, RZ, RZ ;  /* 0x000000ffff137224 */ /* 0x000fe400078e00ff */
[----:B------:R-:W-:Y:S02]  /*0170*/  IMAD.MOV.U32 R0, RZ, RZ, RZ ;  /* 0x000000ffff007224 */ /* 0x000fe400078e00ff */
[----:B----4-:R-:W-:-:S04]  /*0180*/  IMAD.WIDE R4, R15, 0x4, R4 ;  /* 0x000000040f047825 */ /* 0x010fc800078e0204 */
[----:B-1----:R-:W-:Y:S01]  /*0190*/  IMAD.WIDE R2, R17, 0x4, R2 ;  /* 0x0000000411027825 */ /* 0x002fe200078e0202 */
[----:B------:R1:W3:Y:S03]  /*01a0*/  @!P0 LDG.E.EL R19, desc[UR4][R4.64] ;  /* 0x0000000404138981 */ /* 0x0002e6000c2e1900 */
[C---:B-----5:R-:W-:Y:S01]  /*01b0*/  IMAD.WIDE R6, R15.reuse, 0x4, R8 ;  /* 0x000000040f067825 */ /* 0x060fe200078e0208 */
[----:B------:R-:W3:Y:S03]  /*01c0*/  @!P0 LDG.E.EL R0, desc[UR4][R2.64] ;  /* 0x0000000402008981 */ /* 0x000ee6000c2e1900 */
[----:B0-----:R-:W-:Y:S01]  /*01d0*/  IMAD.WIDE R8, R15, 0x4, R10 ;  /* 0x000000040f087825 */ /* 0x001fe200078e020a */
[----:B------:R-:W4:Y:S01]  /*01e0*/  @!P0 LDG.E.EL R14, desc[UR4][R2.64+0x4] ;  /* 0x00000404020e8981 */ /* 0x000f22000c2e1900 */
[----:B------:R-:W-:-:S02]  /*01f0*/  CS2R R10, SRZ ;  /* 0x00000000000a7805 */ /* 0x000fc4000001ff00 */
[----:B------:R-:W-:-:S04]  /*0200*/  IMAD.MOV.U32 R16, RZ, RZ, RZ ;  /* 0x000000ffff107224 */ /* 0x000fc800078e00ff */
[----:B------:R0:W5:Y:S04]  /*0210*/  @!P0 LDG.E.EL R10, desc[UR4][R6.64] ;  /* 0x00000004060a8981 */ /* 0x000168000c2e1900 */
[----:B------:R-:W5:Y:S04]  /*0220*/  @!P0 LDG.E.EL R11, desc[UR4][R8.64] ;  /* 0x00000004080b8981 */ /* 0x000f68000c2e1900 */
[----:B------:R-:W5:Y:S01]  /*0230*/  @!P0 LDG.E.EL R16, desc[UR4][R2.64+0x8] ;  /* 0x0000080402108981 */ /* 0x000f62000c2e1900 */
[----:B-1----:R-:W-:-:S06]  /*0240*/  IMAD.MOV.U32 R4, RZ, RZ, RZ ;  /* 0x000000ffff047224 */ /* 0x002fcc00078e00ff */
[----:B------:R3:W5:Y:S01]  /*0250*/  @!P0 LDG.E.EL R4, desc[UR4][R2.64+0xc] ;  /* 0x00000c0402048981 */ /* 0x000762000c2e1900 */
[----:B0-----:R-:W-:Y:S01]  /*0260*/  MOV R6, 0x3e800000 ;  /* 0x3e80000000067802 */ /* 0x001fe20000000f00 */
[----:B--2---:R-:W-:-:S04]  /*0270*/  FADD R12, R12, 9.9999997473787516356e-06 ;  /* 0x3727c5ac0c0c7421 */ /* 0x004fc80000000000 */
[----:B------:R-:W0:Y:S02]  /*0280*/  MUFU.SQRT R5, R12 ;  /* 0x0000000c00057308 */ /* 0x000e240000002000 */
[C---:B0-----:R-:W-:Y:S02]  /*0290*/  FSETP.GT.AND P0, PT, R5.reuse, 8.50705917302346158658e+37, PT ;  /* 0x7e8000000500780b */ /* 0x041fe40003f04000 */
[----:B------:R-:W-:-:S11]  /*02a0*/  FSETP.GEU.AND P1, PT, R5, 1.175494350822287508e-38, PT ;  /* 0x008000000500780b */ /* 0x000fd60003f2e000 */
[----:B------:R-:W-:-:S04]  /*02b0*/  @P0 FMUL R5, R5, 0.25 ;  /* 0x3e80000005050820 */ /* 0x000fc80000400000 */
[----:B------:R-:W-:-:S06]  /*02c0*/  @!P1 FMUL R5, R5, 16777216 ;  /* 0x4b80000005059820 */ /* 0x000fcc0000400000 */
[----:B------:R-:W0:Y:S01]  /*02d0*/  MUFU.RCP R5, R5 ;  /* 0x0000000500057308 */ /* 0x000e220000001000 */
[----:B------:R-:W-:Y:S01]  /*02e0*/  FSEL R6, R6, 1, P0 ;  /* 0x3f80000006067808 */ /* 0x000fe20000000000 */
[----:B---3--:R-:W-:-:S04]  /*02f0*/  FADD R3, -R19, R0 ;  /* 0x0000000013037221 */ /* 0x008fc80000000100 */
[----:B------:R-:W-:Y:S01]  /*0300*/  @!P1 FMUL R6, R6, 16777216 ;  /* 0x4b80000006069820 */ /* 0x000fe20000400000 */
[----:B----4-:R-:W-:-:S03]  /*0310*/  FADD R7, R14, -R19 ;  /* 0x800000130e077221 */ /* 0x010fc60000000000 */
[----:B0-----:R-:W-:-:S04]  /*0320*/  FMUL R6, R5, R6 ;  /* 0x0000000605067220 */ /* 0x001fc80000400000 */
[C---:B------:R-:W-:Y:S01]  /*0330*/  FMUL R2, R6.reuse, R3 ;  /* 0x0000000306027220 */ /* 0x040fe20000400000 */
[----:B------:R-:W-:-:S03]  /*0340*/  FMUL R0, R6, R7 ;  /* 0x0000000706007220 */ /* 0x000fc60000400000 */
[-CC-:B-----5:R-:W-:Y:S01]  /*0350*/  FFMA R2, R2, R10.reuse, R11.reuse ;  /* 0x0000000a02027223 */ /* 0x1a0fe2000000000b */
[----:B------:R-:W-:-:S04]  /*0360*/  FFMA R0, R0, R10, R11 ;  /* 0x0000000a00007223 */ /* 0x000fc8000000000b */
[----:B------:R-:W-:Y:S02]  /*0370*/  FSETP.GEU.AND P1, PT, R2, RZ, PT ;  /* 0x000000ff0200720b */ /* 0x000fe40003f2e000 */
[----:B------:R-:W-:Y:S01]  /*0380*/  FSETP.GEU.AND P0, PT, R0, RZ, PT ;  /* 0x000000ff0000720b */ /* 0x000fe20003f0e000 */
[----:B------:R-:W-:Y:S01]  /*0390*/  FADD R3, R16, -R19 ;  /* 0x8000001310037221 */ /* 0x000fe20000000000 */
[----:B------:R-:W-:Y:S02]  /*03a0*/  FSEL R5, R2, RZ, P1 ;  /* 0x000000ff02057208 */ /* 0x000fe40000800000 */
[----:B------:R-:W-:Y:S01]  /*03b0*/  FSEL R2, R0, RZ, P0 ;  /* 0x000000ff00027208 */ /* 0x000fe20000000000 */
[----:B------:R-:W-:-:S03]  /*03c0*/  FMUL R0, R6, R3 ;  /* 0x0000000306007220 */ /* 0x000fc60000400000 */
[C---:B------:R-:W-:Y:S01]  /*03d0*/  FSETP.GT.AND P0, PT, R5.reuse, R2, PT ;  /* 0x000000020500720b */ /* 0x040fe20003f04000 */
[----:B------:R-:W-:Y:S01]  /*03e0*/  FFMA R0, R0, R10, R11 ;  /* 0x0000000a00007223 */ /* 0x000fe2000000000b */
[----:B------:R-:W-:-:S04]  /*03f0*/  FSETP.NAN.AND P1, PT, R5, R5, PT ;  /* 0x000000050500720b */ /* 0x000fc80003f28000 */
[----:B------:R-:W-:Y:S01]  /*0400*/  FSETP.GEU.AND P2, PT, R0, RZ, PT ;  /* 0x000000ff0000720b */ /* 0x000fe20003f4e000 */
[----:B------:R-:W-:-:S03]  /*0410*/  FADD R19, R4, -R19 ;  /* 0x8000001304137221 */ /* 0x000fc60000000000 */
[----:B------:R-:W-:-:S03]  /*0420*/  FSEL R0, R0, RZ, P2 ;  /* 0x000000ff00007208 */ /* 0x000fc60001000000 */
[----:B------:R-:W-:Y:S01]  /*0430*/  @!P0 FSEL R5, R5, R2, P1 ;  /* 0x0000000205058208 */ /* 0x000fe20000800000 */
[----:B------:R-:W-:Y:S01]  /*0440*/  FMUL R6, R6, R19 ;  /* 0x0000001306067220 */ /* 0x000fe20000400000 */
[----:B------:R-:W0:Y:S02]  /*0450*/  LDC.64 R2, c[0x0][0x238] ;  /* 0x00008e00ff027b82 */ /* 0x000e240000000a00 */
[C---:B------:R-:W-:Y:S01]  /*0460*/  FSETP.GT.AND P0, PT, R5.reuse, R0, PT ;  /* 0x000000000500720b */ /* 0x040fe20003f04000 */
[----:B------:R-:W-:Y:S01]  /*0470*/  FFMA R6, R6, R10, R11 ;  /* 0x0000000a06067223 */ /* 0x000fe2000000000b */
[----:B------:R-:W-:-:S04]  /*0480*/  FSETP.NAN.AND P1, PT, R5, R5, PT ;  /* 0x000000050500720b */ /* 0x000fc80003f28000 */
[----:B------:R-:W-:-:S04]  /*0490*/  FSETP.GEU.AND P2, PT, R6, RZ, PT ;  /* 0x000000ff0600720b */ /* 0x000fc80003f4e000 */
[----:B------:R-:W-:-:S03]  /*04a0*/  FSEL R6, R6, RZ, P2 ;  /* 0x000000ff06067208 */ /* 0x000fc60001000000 */
[----:B------:R-:W-:Y:S02]  /*04b0*/  @!P0 FSEL R5, R5, R0, P1 ;  /* 0x0000000005058208 */ /* 0x000fe40000800000 */
[----:B------:R-:W-:Y:S02]  /*04c0*/  LOP3.LUT P0, RZ, R18, 0x10, RZ, 0xc0, !PT ;  /* 0x0000001012ff7812 */ /* 0x000fe4000780c0ff */
[----:B------:R-:W-:Y:S02]  /*04d0*/  FSETP.GT.AND P1, PT, R5, R6, PT ;  /* 0x000000060500720b */ /* 0x000fe40003f24000 */
[----:B------:R-:W-:Y:S02]  /*04e0*/  ISETP.LT.AND P0, PT, R13, 0x10, !P0 ;  /* 0x000000100d00780c */ /* 0x000fe40004701270 */
[----:B------:R-:W-:Y:S01]  /*04f0*/  FSETP.NAN.AND P2, PT, R5, R5, PT ;  /* 0x000000050500720b */ /* 0x000fe20003f48000 */
[----:B0-----:R-:W-:-:S08]  /*0500*/  IMAD.WIDE R2, R13, 0x4, R2 ;  /* 0x000000040d027825 */ /* 0x001fd000078e0202 */
[----:B------:R-:W-:Y:S02]  /*0510*/  @!P1 FSEL R5, R5, R6, P2 ;  /* 0x0000000605059208 */ /* 0x000fe40001000000 */
[----:B------:R-:W-:Y:S05]  /*0520*/  @!P0 EXIT ;  /* 0x000000000000894d */ /* 0x000fea0003800000 */
[----:B------:R-:W-:Y:S01]  /*0530*/  STG.E desc[UR4][R2.64], R5 ;  /* 0x0000000502007986 */ /* 0x000fe2000c101904 */
[----:B------:R-:W-:Y:S05]  /*0540*/  EXIT ;  /* 0x000000000000794d */ /* 0x000fea0003800000 */
.L_x_0:
[----:B------:R-:W-:-:S00]  /*0550*/  BRA `(.L_x_0) ;  /* 0xfffffffc00fc7947 */ /* 0x000fc0000383ffff */
[----:B------:R-:W-:-:S00]  /*0560*/  NOP ;  /* 0x0000000000007918 */ /* 0x000fc00000000000 */
        /* <DEDUP_REMOVED lines=9> */
.L_x_1:


//--------------------- .nv.global.init           --------------------------
	.section	.nv.global.init,"aw",@progbits
.nv.global.init:
	.type		_$_str,@object
	.size		_$_str,(_$_str_$_2 - _$_str)
_$_str:
        /*0000*/ 	.byte	0x5f, 0x5f, 0x43, 0x55, 0x44, 0x41, 0x5f, 0x46, 0x54, 0x5a, 0x00
	.type		_$_str_$_2,@object
	.size		_$_str_$_2,(.L_1 - _$_str_$_2)
_$_str_$_2:
        /*000b*/ 	.byte	0x5f, 0x5f, 0x43, 0x55, 0x44, 0x41, 0x5f, 0x50, 0x52, 0x45, 0x43, 0x5f, 0x53, 0x51, 0x52, 0x54
        /*001b*/ 	.byte	0x00
.L_1:


//--------------------- .nv.constant0.triton_poi_fused_max_6 --------------------------
	.section	.nv.constant0.triton_poi_fused_max_6,"a",@progbits
	.sectionflags	@""
	.align	4
.nv.constant0.triton_poi_fused_max_6:
	.zero		580
